//
// Generated by NVIDIA NVVM Compiler
//
// Compiler Build ID: CL-36424714
// Cuda compilation tools, release 13.0, V13.0.88
// Based on NVVM 20.0.0
//

.version 9.0
.target sm_100
.address_size 64

	// .globl	_Z14printThreadIdxPiii
.extern .func  (.param .b32 func_retval0) vprintf
(
	.param .b64 vprintf_param_0,
	.param .b64 vprintf_param_1
)
;
.global .align 1 .b8 $str[83] = {116, 104, 114, 101, 97, 100, 95, 105, 100, 32, 40, 37, 100, 44, 32, 37, 100, 41, 32, 98, 108, 111, 99, 107, 95, 105, 100, 32, 40, 37, 100, 44, 32, 37, 100, 41, 32, 99, 111, 111, 114, 100, 105, 110, 97, 116, 101, 32, 40, 37, 100, 44, 32, 37, 100, 41, 103, 108, 111, 98, 97, 108, 32, 105, 110, 100, 101, 120, 32, 37, 50, 100, 32, 105, 118, 97, 108, 32, 37, 50, 100, 10};

.visible .entry _Z14printThreadIdxPiii(
	.param .u64 .ptr .align 1 _Z14printThreadIdxPiii_param_0,
	.param .u32 _Z14printThreadIdxPiii_param_1,
	.param .u32 _Z14printThreadIdxPiii_param_2
)
{
	.local .align 16 .b8 	__local_depot0[32];
	.reg .b64 	%SP;
	.reg .b64 	%SPL;
	.reg .b32 	%r<14>;
	.reg .b64 	%rd<9>;

	mov.u64 	%SPL, __local_depot0;
	cvta.local.u64 	%SP, %SPL;
	ld.param.u64 	%rd1, [_Z14printThreadIdxPiii_param_0];
	ld.param.u32 	%r1, [_Z14printThreadIdxPiii_param_1];
	cvta.to.global.u64 	%rd2, %rd1;
	add.u64 	%rd3, %SP, 0;
	add.u64 	%rd4, %SPL, 0;
	mov.u32 	%r2, %tid.x;
	mov.u32 	%r3, %ctaid.x;
	mov.u32 	%r4, %ntid.x;
	mad.lo.s32 	%r5, %r3, %r4, %r2;
	mov.u32 	%r6, %tid.y;
	mov.u32 	%r7, %ctaid.y;
	mov.u32 	%r8, %ntid.y;
	mad.lo.s32 	%r9, %r7, %r8, %r6;
	mad.lo.s32 	%r10, %r1, %r9, %r5;
	mul.wide.u32 	%rd5, %r10, 4;
	add.s64 	%rd6, %rd2, %rd5;
	ld.global.u32 	%r11, [%rd6];
	st.local.v4.u32 	[%rd4], {%r2, %r6, %r3, %r7};
	st.local.v4.u32 	[%rd4+16], {%r5, %r9, %r10, %r11};
	mov.u64 	%rd7, $str;
	cvta.global.u64 	%rd8, %rd7;
	{ // callseq 0, 0
	.param .b64 param0;
	st.param.b64 	[param0], %rd8;
	.param .b64 param1;
	st.param.b64 	[param1], %rd3;
	.param .b32 retval0;
	call.uni (retval0), 
	vprintf, 
	(
	param0, 
	param1
	);
	ld.param.b32 	%r12, [retval0];
	} // callseq 0
	ret;

}


// ===== COMPILED SASS (sm_100) =====

	.target	sm_100

	.elftype	@"ET_EXEC"


//--------------------- .note.nv.tkinfo           --------------------------
	.section	.note.nv.tkinfo,"",@"SHT_NOTE"
	.sectionflags	@"SHF_NOTE_NV_TKINFO"
	.tkinfo
        /*0018*/ 	.word	0x00000002
        /*0030*/ 	.string	""
        /*0030*/ 	.string	"ptxas"
        /*0030*/ 	.string	"Cuda compilation tools, release 13.0, V13.0.88"
        /*0030*/ 	.string	"Build cuda_13.0.r13.0/compiler.36424714_0"
        /*0030*/ 	.string	"-arch sm_100 -m 64 "



//--------------------- .note.nv.cuinfo           --------------------------
	.section	.note.nv.cuinfo,"",@"SHT_NOTE"
	.sectionflags	@"SHF_NOTE_NV_CUINFO"
        /*0018*/ 	.short	0x0002
        /*001a*/ 	.short	0x0064
        /*001c*/ 	.short	0x0082
	.zero		2


//--------------------- .nv.info                  --------------------------
	.section	.nv.info,"",@"SHT_CUDA_INFO"
	.align	4


	//----- nvinfo : EIATTR_REGCOUNT
	.align		4
        /*0000*/ 	.byte	0x04, 0x2f
        /*0002*/ 	.short	(.L_2 - .L_1)
	.align		4
.L_1:
        /*0004*/ 	.word	index@(_Z14printThreadIdxPiii)
        /*0008*/ 	.word	0x00000018


	//----- nvinfo : EIATTR_FRAME_SIZE
	.align		4
.L_2:
        /*000c*/ 	.byte	0x04, 0x11
        /*000e*/ 	.short	(.L_4 - .L_3)
	.align		4
.L_3:
        /*0010*/ 	.word	index@(_Z14printThreadIdxPiii)
        /*0014*/ 	.word	0x00000020


	//----- nvinfo : EIATTR_MIN_STACK_SIZE
	.align		4
.L_4:
        /*0018*/ 	.byte	0x04, 0x12
        /*001a*/ 	.short	(.L_6 - .L_5)
	.align		4
.L_5:
        /*001c*/ 	.word	index@(_Z14printThreadIdxPiii)
        /*0020*/ 	.word	0x00000020
.L_6:


//--------------------- .nv.compat                --------------------------
	.section	.nv.compat,"",@"SHT_CUDA_COMPAT_INFO"
	.align	4
        /*0000*/ 	.byte	0x02, 0x09, 0x00, 0x00, 0x02, 0x02, 0x01, 0x00, 0x02, 0x05, 0x05, 0x00, 0x03, 0x07, 0x01, 0x01
        /*0010*/ 	.byte	0x02, 0x03, 0x00, 0x00, 0x02, 0x06, 0x01, 0x00, 0x04, 0x0b, 0x08, 0x00, 0x09, 0x00, 0x00, 0x00
        /*0020*/ 	.byte	0x00, 0x00, 0x00, 0x00


//--------------------- .nv.info._Z14printThreadIdxPiii --------------------------
	.section	.nv.info._Z14printThreadIdxPiii,"",@"SHT_CUDA_INFO"
	.sectionflags	@""
	.align	4


	//----- nvinfo : EIATTR_CUDA_API_VERSION
	.align		4
        /*0000*/ 	.byte	0x04, 0x37
        /*0002*/ 	.short	(.L_8 - .L_7)
.L_7:
        /*0004*/ 	.word	0x00000082


	//----- nvinfo : EIATTR_KPARAM_INFO
	.align		4
.L_8:
        /*0008*/ 	.byte	0x04, 0x17
        /*000a*/ 	.short	(.L_10 - .L_9)
.L_9:
        /*000c*/ 	.word	0x00000000
        /*0010*/ 	.short	0x0002
        /*0012*/ 	.short	0x000c
        /*0014*/ 	.byte	0x00, 0xf0, 0x11, 0x00


	//----- nvinfo : EIATTR_KPARAM_INFO
	.align		4
.L_10:
        /*0018*/ 	.byte	0x04, 0x17
        /*001a*/ 	.short	(.L_12 - .L_11)
.L_11:
        /*001c*/ 	.word	0x00000000
        /*0020*/ 	.short	0x0001
        /*0022*/ 	.short	0x0008
        /*0024*/ 	.byte	0x00, 0xf0, 0x11, 0x00


	//----- nvinfo : EIATTR_KPARAM_INFO
	.align		4
.L_12:
        /*0028*/ 	.byte	0x04, 0x17
        /*002a*/ 	.short	(.L_14 - .L_13)
.L_13:
        /*002c*/ 	.word	0x00000000
        /*0030*/ 	.short	0x0000
        /*0032*/ 	.short	0x0000
        /*0034*/ 	.byte	0x00, 0xf5, 0x21, 0x00


	//----- nvinfo : EIATTR_SPARSE_MMA_MASK
	.align		4
.L_14:
        /*0038*/ 	.byte	0x03, 0x50
        /*003a*/ 	.short	0x0000


	//----- nvinfo : EIATTR_MAXREG_COUNT
	.align		4
        /*003c*/ 	.byte	0x03, 0x1b
        /*003e*/ 	.short	0x00ff


	//----- nvinfo : EIATTR_EXTERNS
	.align		4
        /*0040*/ 	.byte	0x04, 0x0f
        /*0042*/ 	.short	(.L_16 - .L_15)


	//   ....[0]....
	.align		4
.L_15:
        /*0044*/ 	.word	index@(vprintf)


	//----- nvinfo : EIATTR_MERCURY_ISA_VERSION
	.align		4
.L_16:
        /*0048*/ 	.byte	0x03, 0x5f
        /*004a*/ 	.short	0x0101


	//----- nvinfo : EIATTR_VRC_CTA_INIT_COUNT
	.align		4
        /*004c*/ 	.byte	0x02, 0x4a
	.zero		1
	.zero		1


	//----- nvinfo : EIATTR_SYSCALL_OFFSETS
	.align		4
        /*0050*/ 	.byte	0x04, 0x46
        /*0052*/ 	.short	(.L_18 - .L_17)


	//   ....[0]....
.L_17:
        /*0054*/ 	.word	0x000001c0


	//----- nvinfo : EIATTR_EXIT_INSTR_OFFSETS
	.align		4
.L_18:
        /*0058*/ 	.byte	0x04, 0x1c
        /*005a*/ 	.short	(.L_20 - .L_19)


	//   ....[0]....
.L_19:
        /*005c*/ 	.word	0x000001d0


	//----- nvinfo : EIATTR_CBANK_PARAM_SIZE
	.align		4
.L_20:
        /*0060*/ 	.byte	0x03, 0x19
        /*0062*/ 	.short	0x0010


	//----- nvinfo : EIATTR_PARAM_CBANK
	.align		4
        /*0064*/ 	.byte	0x04, 0x0a
        /*0066*/ 	.short	(.L_22 - .L_21)
	.align		4
.L_21:
        /*0068*/ 	.word	index@(.nv.constant0._Z14printThreadIdxPiii)
        /*006c*/ 	.short	0x0380
        /*006e*/ 	.short	0x0010


	//----- nvinfo : EIATTR_SW_WAR
	.align		4
.L_22:
        /*0070*/ 	.byte	0x04, 0x36
        /*0072*/ 	.short	(.L_24 - .L_23)
.L_23:
        /*0074*/ 	.word	0x00000008
.L_24:


//--------------------- .nv.callgraph             --------------------------
	.section	.nv.callgraph,"",@"SHT_CUDA_CALLGRAPH"
	.align	4
	.sectionentsize	8
	.align		4
        /*0000*/ 	.word	0x00000000
	.align		4
        /*0004*/ 	.word	0xffffffff
	.align		4
        /*0008*/ 	.word	index@(_Z14printThreadIdxPiii)
	.align		4
        /*000c*/ 	.word	index@(vprintf)
	.align		4
        /*0010*/ 	.word	0x00000000
	.align		4
        /*0014*/ 	.word	0xfffffffe
	.align		4
        /*0018*/ 	.word	0x00000000
	.align		4
        /*001c*/ 	.word	0xfffffffd
	.align		4
        /*0020*/ 	.word	0x00000000
	.align		4
        /*0024*/ 	.word	0xfffffffc


//--------------------- .nv.constant4             --------------------------
	.section	.nv.constant4,"a",@progbits
	.align	8
	.align		8
.nv.constant4:
        /*0000*/ 	.dword	vprintf
	.align		8
        /*0008*/ 	.dword	$str


//--------------------- .text._Z14printThreadIdxPiii --------------------------
	.section	.text._Z14printThreadIdxPiii,"ax",@progbits
	.align	128
        .global         _Z14printThreadIdxPiii
        .type           _Z14printThreadIdxPiii,@function
        .size           _Z14printThreadIdxPiii,(.L_x_2 - _Z14printThreadIdxPiii)
        .other          _Z14printThreadIdxPiii,@"STO_CUDA_ENTRY STV_DEFAULT"
_Z14printThreadIdxPiii:
.text._Z14printThreadIdxPiii:
[----:B------:R-:W0:Y:S01]  /*0000*/  LDC R1, c[0x0][0x37c] ;  /* 0x0000df00ff017b82 */ /* 0x000e220000000800 */
[----:B------:R-:W1:Y:S01]  /*0010*/  S2R R16, SR_TID.X ;  /* 0x0000000000107919 */ /* 0x000e620000002100 */
[----:B------:R-:W2:Y:S06]  /*0020*/  LDCU UR6, c[0x0][0x2fc] ;  /* 0x00005f80ff0677ac */ /* 0x000eac0008000800 */
[----:B------:R-:W3:Y:S01]  /*0030*/  LDC.64 R2, c[0x0][0x380] ;  /* 0x0000e000ff027b82 */ /* 0x000ee20000000a00 */
[----:B0-----:R-:W-:Y:S01]  /*0040*/  IADD3 R1, PT, PT, R1, -0x20, RZ ;  /* 0xffffffe001017810 */ /* 0x001fe20007ffe0ff */
[----:B------:R-:W1:Y:S01]  /*0050*/  S2R R18, SR_CTAID.X ;  /* 0x0000000000127919 */ /* 0x000e620000002500 */
[----:B------:R-:W1:Y:S01]  /*0060*/  LDCU UR7, c[0x0][0x360] ;  /* 0x00006c00ff0777ac */ /* 0x000e620008000800 */
[----:B------:R-:W0:Y:S01]  /*0070*/  S2R R17, SR_TID.Y ;  /* 0x0000000000117919 */ /* 0x000e220000002200 */
[----:B------:R-:W0:Y:S01]  /*0080*/  LDCU UR8, c[0x0][0x364] ;  /* 0x00006c80ff0877ac */ /* 0x000e220008000800 */
[----:B------:R-:W0:Y:S01]  /*0090*/  S2R R19, SR_CTAID.Y ;  /* 0x0000000000137919 */ /* 0x000e220000002600 */
[----:B------:R-:W4:Y:S01]  /*00a0*/  LDCU UR9, c[0x0][0x388] ;  /* 0x00007100ff0977ac */ /* 0x000f220008000800 */
[----:B------:R-:W5:Y:S01]  /*00b0*/  LDCU.64 UR4, c[0x0][0x358] ;  /* 0x00006b00ff0477ac */ /* 0x000f620008000a00 */
[----:B-1----:R-:W-:-:S02]  /*00c0*/  IMAD R8, R18, UR7, R16 ;  /* 0x0000000712087c24 */ /* 0x002fc4000f8e0210 */
[----:B0-----:R-:W-:-:S04]  /*00d0*/  IMAD R9, R19, UR8, R17 ;  /* 0x0000000813097c24 */ /* 0x001fc8000f8e0211 */
[----:B----4-:R-:W-:Y:S01]  /*00e0*/  IMAD R10, R9, UR9, R8 ;  /* 0x00000009090a7c24 */ /* 0x010fe2000f8e0208 */
[----:B------:R-:W-:Y:S01]  /*00f0*/  MOV R0, 0x0 ;  /* 0x0000000000007802 */ /* 0x000fe20000000f00 */
[----:B------:R0:W-:Y:S01]  /*0100*/  STL.128 [R1], R16 ;  /* 0x0000001001007387 */ /* 0x0001e20000100c00 */
[----:B------:R-:W1:Y:S01]  /*0110*/  LDCU.64 UR8, c[0x4][0x8] ;  /* 0x01000100ff0877ac */ /* 0x000e620008000a00 */
[----:B---3--:R-:W-:-:S05]  /*0120*/  IMAD.WIDE.U32 R2, R10, 0x4, R2 ;  /* 0x000000040a027825 */ /* 0x008fca00078e0002 */
[----:B-----5:R-:W3:Y:S01]  /*0130*/  LDG.E R11, desc[UR4][R2.64] ;  /* 0x00000004020b7981 */ /* 0x020ee2000c1e1900 */
[----:B------:R-:W4:Y:S01]  /*0140*/  LDCU UR4, c[0x0][0x2f8] ;  /* 0x00005f00ff0477ac */ /* 0x000f220008000800 */
[----:B------:R0:W0:Y:S01]  /*0150*/  LDC.64 R12, c[0x4][R0] ;  /* 0x01000000000c7b82 */ /* 0x0000220000000a00 */
[----:B-1----:R-:W-:Y:S02]  /*0160*/  MOV R4, UR8 ;  /* 0x0000000800047c02 */ /* 0x002fe40008000f00 */
[----:B------:R-:W-:Y:S02]  /*0170*/  MOV R5, UR9 ;  /* 0x0000000900057c02 */ /* 0x000fe40008000f00 */
[----:B----4-:R-:W-:-:S04]  /*0180*/  IADD3 R6, P0, PT, R1, UR4, RZ ;  /* 0x0000000401067c10 */ /* 0x010fc8000ff1e0ff */
[----:B--2---:R-:W-:Y:S01]  /*0190*/  IADD3.X R7, PT, PT, RZ, UR6, RZ, P0, !PT ;  /* 0x00000006ff077c10 */ /* 0x004fe200087fe4ff */
[----:B0--3--:R1:W-:Y:S08]  /*01a0*/  STL.128 [R1+0x10], R8 ;  /* 0x0000100801007387 */ /* 0x0093f00000100c00 */
[----:B------:R-:W-:-:S07]  /*01b0*/  LEPC R20, `(.L_x_0) ;  /* 0x000000001014794e */ /* 0x000fce0000000000 */
[----:B-1----:R-:W-:Y:S05]  /*01c0*/  CALL.ABS.NOINC R12 ;  /* 0x000000000c007343 */ /* 0x002fea0003c00000 */
.L_x_0:
[----:B------:R-:W-:Y:S05]  /*01d0*/  EXIT ;  /* 0x000000000000794d */ /* 0x000fea0003800000 */
.L_x_1:
[----:B------:R-:W-:-:S00]  /*01e0*/  BRA `(.L_x_1) ;  /* 0xfffffffc00fc7947 */ /* 0x000fc0000383ffff */
[----:B------:R-:W-:-:S00]  /*01f0*/  NOP ;  /* 0x0000000000007918 */ /* 0x000fc00000000000 */
        /* <DEDUP_REMOVED lines=8> */
.L_x_2:


//--------------------- .nv.global.init           --------------------------
	.section	.nv.global.init,"aw",@progbits
.nv.global.init:
	.type		$str,@object
	.size		$str,(.L_0 - $str)
$str:
        /*0000*/ 	.byte	0x74, 0x68, 0x72, 0x65, 0x61, 0x64, 0x5f, 0x69, 0x64, 0x20, 0x28, 0x25, 0x64, 0x2c, 0x20, 0x25
        /*0010*/ 	.byte	0x64, 0x29, 0x20, 0x62, 0x6c, 0x6f, 0x63, 0x6b, 0x5f, 0x69, 0x64, 0x20, 0x28, 0x25, 0x64, 0x2c
        /*0020*/ 	.byte	0x20, 0x25, 0x64, 0x29, 0x20, 0x63, 0x6f, 0x6f, 0x72, 0x64, 0x69, 0x6e, 0x61, 0x74, 0x65, 0x20
        /*0030*/ 	.byte	0x28, 0x25, 0x64, 0x2c, 0x20, 0x25, 0x64, 0x29, 0x67, 0x6c, 0x6f, 0x62, 0x61, 0x6c, 0x20, 0x69
        /*0040*/ 	.byte	0x6e, 0x64, 0x65, 0x78, 0x20, 0x25, 0x32, 0x64, 0x20, 0x69, 0x76, 0x61, 0x6c, 0x20, 0x25, 0x32
        /*0050*/ 	.byte	0x64, 0x0a, 0x00
.L_0:


//--------------------- .nv.shared.reserved.0     --------------------------
	.section	.nv.shared.reserved.0,"aw",@nobits
	.weak		__nv_reservedSMEM_offset_0_alias
	.size		__nv_reservedSMEM_offset_0_alias, 0, 64
	.other		__nv_reservedSMEM_offset_0_alias,@"STO_CUDA_RESERVED_SHARED STV_DEFAULT"
__nv_reservedSMEM_offset_0_alias:
	.zero		0
	.zero		64


//--------------------- .nv.constant0._Z14printThreadIdxPiii --------------------------
	.section	.nv.constant0._Z14printThreadIdxPiii,"a",@progbits
	.sectionflags	@""
	.align	4
.nv.constant0._Z14printThreadIdxPiii:
	.zero		912


//--------------------- SYMBOLS --------------------------

	.type		.nv.reservedSmem.offset0,@object
	.size		.nv.reservedSmem.offset0,0x4
	.type		vprintf,@function
